//
// Generated by NVIDIA NVVM Compiler
//
// Compiler Build ID: CL-36424714
// Cuda compilation tools, release 13.0, V13.0.88
// Based on NVVM 20.0.0
//

.version 9.0
.target sm_100
.address_size 64

	// .globl	_Z7mysgemmiiiPKfS0_Pf
// _ZZ7mysgemmiiiPKfS0_PfE4ds_A has been demoted
// _ZZ7mysgemmiiiPKfS0_PfE4ds_B has been demoted

.visible .entry _Z7mysgemmiiiPKfS0_Pf(
	.param .u32 _Z7mysgemmiiiPKfS0_Pf_param_0,
	.param .u32 _Z7mysgemmiiiPKfS0_Pf_param_1,
	.param .u32 _Z7mysgemmiiiPKfS0_Pf_param_2,
	.param .u64 .ptr .align 1 _Z7mysgemmiiiPKfS0_Pf_param_3,
	.param .u64 .ptr .align 1 _Z7mysgemmiiiPKfS0_Pf_param_4,
	.param .u64 .ptr .align 1 _Z7mysgemmiiiPKfS0_Pf_param_5
)
{
	.reg .pred 	%p<3>;
	.reg .b32 	%r<37>;
	.reg .b32 	%f<54>;
	.reg .b64 	%rd<13>;
	// demoted variable
	.shared .align 4 .b8 _ZZ7mysgemmiiiPKfS0_PfE4ds_A[1024];
	// demoted variable
	.shared .align 4 .b8 _ZZ7mysgemmiiiPKfS0_PfE4ds_B[1024];
	ld.param.u32 	%r15, [_Z7mysgemmiiiPKfS0_Pf_param_1];
	ld.param.u32 	%r16, [_Z7mysgemmiiiPKfS0_Pf_param_2];
	ld.param.u64 	%rd4, [_Z7mysgemmiiiPKfS0_Pf_param_3];
	ld.param.u64 	%rd5, [_Z7mysgemmiiiPKfS0_Pf_param_4];
	ld.param.u64 	%rd6, [_Z7mysgemmiiiPKfS0_Pf_param_5];
	setp.lt.s32 	%p1, %r15, 16;
	@%p1 bra 	$L__BB0_3;
	mov.u32 	%r17, %tid.x;
	mov.u32 	%r18, %tid.y;
	mov.u32 	%r19, %ntid.y;
	mov.u32 	%r20, %ctaid.y;
	mad.lo.s32 	%r21, %r20, %r19, %r18;
	mov.u32 	%r22, %ntid.x;
	mov.u32 	%r23, %ctaid.x;
	mad.lo.s32 	%r24, %r23, %r22, %r17;
	cvta.to.global.u64 	%rd7, %rd6;
	mad.lo.s32 	%r25, %r15, %r21, %r24;
	mul.wide.s32 	%rd8, %r25, 4;
	add.s64 	%rd1, %rd7, %rd8;
	shl.b32 	%r26, %r18, 6;
	mov.u32 	%r27, _ZZ7mysgemmiiiPKfS0_PfE4ds_A;
	add.s32 	%r1, %r27, %r26;
	shl.b32 	%r28, %r17, 2;
	add.s32 	%r2, %r1, %r28;
	mov.u32 	%r29, _ZZ7mysgemmiiiPKfS0_PfE4ds_B;
	add.s32 	%r4, %r29, %r28;
	add.s32 	%r3, %r4, %r26;
	shr.s32 	%r30, %r15, 31;
	shr.u32 	%r31, %r30, 28;
	add.s32 	%r32, %r15, %r31;
	shr.s32 	%r33, %r32, 4;
	neg.s32 	%r36, %r33;
	mad.lo.s32 	%r35, %r16, %r21, %r17;
	mad.lo.s32 	%r34, %r18, %r15, %r24;
	shl.b32 	%r8, %r15, 4;
	cvta.to.global.u64 	%rd2, %rd4;
	cvta.to.global.u64 	%rd3, %rd5;
	mov.f32 	%f53, 0f00000000;
$L__BB0_2:
	mul.wide.s32 	%rd9, %r35, 4;
	add.s64 	%rd10, %rd2, %rd9;
	mul.wide.s32 	%rd11, %r34, 4;
	add.s64 	%rd12, %rd3, %rd11;
	ld.global.f32 	%f4, [%rd10];
	st.shared.f32 	[%r2], %f4;
	ld.global.f32 	%f5, [%rd12];
	st.shared.f32 	[%r3], %f5;
	bar.sync 	0;
	ld.shared.f32 	%f6, [%r1];
	ld.shared.f32 	%f7, [%r4];
	fma.rn.f32 	%f8, %f6, %f7, %f53;
	bar.sync 	0;
	ld.shared.f32 	%f9, [%r1+4];
	ld.shared.f32 	%f10, [%r4+64];
	fma.rn.f32 	%f11, %f9, %f10, %f8;
	bar.sync 	0;
	ld.shared.f32 	%f12, [%r1+8];
	ld.shared.f32 	%f13, [%r4+128];
	fma.rn.f32 	%f14, %f12, %f13, %f11;
	bar.sync 	0;
	ld.shared.f32 	%f15, [%r1+12];
	ld.shared.f32 	%f16, [%r4+192];
	fma.rn.f32 	%f17, %f15, %f16, %f14;
	bar.sync 	0;
	ld.shared.f32 	%f18, [%r1+16];
	ld.shared.f32 	%f19, [%r4+256];
	fma.rn.f32 	%f20, %f18, %f19, %f17;
	bar.sync 	0;
	ld.shared.f32 	%f21, [%r1+20];
	ld.shared.f32 	%f22, [%r4+320];
	fma.rn.f32 	%f23, %f21, %f22, %f20;
	bar.sync 	0;
	ld.shared.f32 	%f24, [%r1+24];
	ld.shared.f32 	%f25, [%r4+384];
	fma.rn.f32 	%f26, %f24, %f25, %f23;
	bar.sync 	0;
	ld.shared.f32 	%f27, [%r1+28];
	ld.shared.f32 	%f28, [%r4+448];
	fma.rn.f32 	%f29, %f27, %f28, %f26;
	bar.sync 	0;
	ld.shared.f32 	%f30, [%r1+32];
	ld.shared.f32 	%f31, [%r4+512];
	fma.rn.f32 	%f32, %f30, %f31, %f29;
	bar.sync 	0;
	ld.shared.f32 	%f33, [%r1+36];
	ld.shared.f32 	%f34, [%r4+576];
	fma.rn.f32 	%f35, %f33, %f34, %f32;
	bar.sync 	0;
	ld.shared.f32 	%f36, [%r1+40];
	ld.shared.f32 	%f37, [%r4+640];
	fma.rn.f32 	%f38, %f36, %f37, %f35;
	bar.sync 	0;
	ld.shared.f32 	%f39, [%r1+44];
	ld.shared.f32 	%f40, [%r4+704];
	fma.rn.f32 	%f41, %f39, %f40, %f38;
	bar.sync 	0;
	ld.shared.f32 	%f42, [%r1+48];
	ld.shared.f32 	%f43, [%r4+768];
	fma.rn.f32 	%f44, %f42, %f43, %f41;
	bar.sync 	0;
	ld.shared.f32 	%f45, [%r1+52];
	ld.shared.f32 	%f46, [%r4+832];
	fma.rn.f32 	%f47, %f45, %f46, %f44;
	bar.sync 	0;
	ld.shared.f32 	%f48, [%r1+56];
	ld.shared.f32 	%f49, [%r4+896];
	fma.rn.f32 	%f50, %f48, %f49, %f47;
	bar.sync 	0;
	ld.shared.f32 	%f51, [%r1+60];
	ld.shared.f32 	%f52, [%r4+960];
	fma.rn.f32 	%f53, %f51, %f52, %f50;
	bar.sync 	0;
	st.global.f32 	[%rd1], %f53;
	add.s32 	%r36, %r36, 1;
	setp.ne.s32 	%p2, %r36, 0;
	add.s32 	%r35, %r35, 16;
	add.s32 	%r34, %r34, %r8;
	@%p2 bra 	$L__BB0_2;
$L__BB0_3:
	ret;

}


// ===== COMPILED SASS (sm_100) =====

	.target	sm_100

	.elftype	@"ET_EXEC"


//--------------------- .note.nv.tkinfo           --------------------------
	.section	.note.nv.tkinfo,"",@"SHT_NOTE"
	.sectionflags	@"SHF_NOTE_NV_TKINFO"
	.tkinfo
        /*0018*/ 	.word	0x00000002
        /*0030*/ 	.string	""
        /*0030*/ 	.string	"ptxas"
        /*0030*/ 	.string	"Cuda compilation tools, release 13.0, V13.0.88"
        /*0030*/ 	.string	"Build cuda_13.0.r13.0/compiler.36424714_0"
        /*0030*/ 	.string	"-arch sm_100 -m 64 "



//--------------------- .note.nv.cuinfo           --------------------------
	.section	.note.nv.cuinfo,"",@"SHT_NOTE"
	.sectionflags	@"SHF_NOTE_NV_CUINFO"
        /*0018*/ 	.short	0x0002
        /*001a*/ 	.short	0x0064
        /*001c*/ 	.short	0x0082
	.zero		2


//--------------------- .nv.info                  --------------------------
	.section	.nv.info,"",@"SHT_CUDA_INFO"
	.align	4


	//----- nvinfo : EIATTR_REGCOUNT
	.align		4
        /*0000*/ 	.byte	0x04, 0x2f
        /*0002*/ 	.short	(.L_1 - .L_0)
	.align		4
.L_0:
        /*0004*/ 	.word	index@(_Z7mysgemmiiiPKfS0_Pf)
        /*0008*/ 	.word	0x0000001e


	//----- nvinfo : EIATTR_FRAME_SIZE
	.align		4
.L_1:
        /*000c*/ 	.byte	0x04, 0x11
        /*000e*/ 	.short	(.L_3 - .L_2)
	.align		4
.L_2:
        /*0010*/ 	.word	index@(_Z7mysgemmiiiPKfS0_Pf)
        /*0014*/ 	.word	0x00000000


	//----- nvinfo : EIATTR_MIN_STACK_SIZE
	.align		4
.L_3:
        /*0018*/ 	.byte	0x04, 0x12
        /*001a*/ 	.short	(.L_5 - .L_4)
	.align		4
.L_4:
        /*001c*/ 	.word	index@(_Z7mysgemmiiiPKfS0_Pf)
        /*0020*/ 	.word	0x00000000
.L_5:


//--------------------- .nv.compat                --------------------------
	.section	.nv.compat,"",@"SHT_CUDA_COMPAT_INFO"
	.align	4
        /*0000*/ 	.byte	0x02, 0x09, 0x00, 0x00, 0x02, 0x02, 0x01, 0x00, 0x02, 0x05, 0x05, 0x00, 0x03, 0x07, 0x01, 0x01
        /*0010*/ 	.byte	0x02, 0x03, 0x00, 0x00, 0x02, 0x06, 0x01, 0x00, 0x04, 0x0b, 0x08, 0x00, 0x09, 0x00, 0x00, 0x00
        /*0020*/ 	.byte	0x00, 0x00, 0x00, 0x00


//--------------------- .nv.info._Z7mysgemmiiiPKfS0_Pf --------------------------
	.section	.nv.info._Z7mysgemmiiiPKfS0_Pf,"",@"SHT_CUDA_INFO"
	.sectionflags	@""
	.align	4


	//----- nvinfo : EIATTR_CUDA_API_VERSION
	.align		4
        /*0000*/ 	.byte	0x04, 0x37
        /*0002*/ 	.short	(.L_7 - .L_6)
.L_6:
        /*0004*/ 	.word	0x00000082


	//----- nvinfo : EIATTR_KPARAM_INFO
	.align		4
.L_7:
        /*0008*/ 	.byte	0x04, 0x17
        /*000a*/ 	.short	(.L_9 - .L_8)
.L_8:
        /*000c*/ 	.word	0x00000000
        /*0010*/ 	.short	0x0005
        /*0012*/ 	.short	0x0020
        /*0014*/ 	.byte	0x00, 0xf5, 0x21, 0x00


	//----- nvinfo : EIATTR_KPARAM_INFO
	.align		4
.L_9:
        /*0018*/ 	.byte	0x04, 0x17
        /*001a*/ 	.short	(.L_11 - .L_10)
.L_10:
        /*001c*/ 	.word	0x00000000
        /*0020*/ 	.short	0x0004
        /*0022*/ 	.short	0x0018
        /*0024*/ 	.byte	0x00, 0xf5, 0x21, 0x00


	//----- nvinfo : EIATTR_KPARAM_INFO
	.align		4
.L_11:
        /*0028*/ 	.byte	0x04, 0x17
        /*002a*/ 	.short	(.L_13 - .L_12)
.L_12:
        /*002c*/ 	.word	0x00000000
        /*0030*/ 	.short	0x0003
        /*0032*/ 	.short	0x0010
        /*0034*/ 	.byte	0x00, 0xf5, 0x21, 0x00


	//----- nvinfo : EIATTR_KPARAM_INFO
	.align		4
.L_13:
        /*0038*/ 	.byte	0x04, 0x17
        /*003a*/ 	.short	(.L_15 - .L_14)
.L_14:
        /*003c*/ 	.word	0x00000000
        /*0040*/ 	.short	0x0002
        /*0042*/ 	.short	0x0008
        /*0044*/ 	.byte	0x00, 0xf0, 0x11, 0x00


	//----- nvinfo : EIATTR_KPARAM_INFO
	.align		4
.L_15:
        /*0048*/ 	.byte	0x04, 0x17
        /*004a*/ 	.short	(.L_17 - .L_16)
.L_16:
        /*004c*/ 	.word	0x00000000
        /*0050*/ 	.short	0x0001
        /*0052*/ 	.short	0x0004
        /*0054*/ 	.byte	0x00, 0xf0, 0x11, 0x00


	//----- nvinfo : EIATTR_KPARAM_INFO
	.align		4
.L_17:
        /*0058*/ 	.byte	0x04, 0x17
        /*005a*/ 	.short	(.L_19 - .L_18)
.L_18:
        /*005c*/ 	.word	0x00000000
        /*0060*/ 	.short	0x0000
        /*0062*/ 	.short	0x0000
        /*0064*/ 	.byte	0x00, 0xf0, 0x11, 0x00


	//----- nvinfo : EIATTR_SPARSE_MMA_MASK
	.align		4
.L_19:
        /*0068*/ 	.byte	0x03, 0x50
        /*006a*/ 	.short	0x0000


	//----- nvinfo : EIATTR_MAXREG_COUNT
	.align		4
        /*006c*/ 	.byte	0x03, 0x1b
        /*006e*/ 	.short	0x00ff


	//----- nvinfo : EIATTR_NUM_BARRIERS
	.align		4
        /*0070*/ 	.byte	0x02, 0x4c
        /*0072*/ 	.byte	0x01
	.zero		1


	//----- nvinfo : EIATTR_MERCURY_ISA_VERSION
	.align		4
        /*0074*/ 	.byte	0x03, 0x5f
        /*0076*/ 	.short	0x0101


	//----- nvinfo : EIATTR_VRC_CTA_INIT_COUNT
	.align		4
        /*0078*/ 	.byte	0x02, 0x4a
	.zero		1
	.zero		1


	//----- nvinfo : EIATTR_EXIT_INSTR_OFFSETS
	.align		4
        /*007c*/ 	.byte	0x04, 0x1c
        /*007e*/ 	.short	(.L_21 - .L_20)


	//   ....[0]....
.L_20:
        /*0080*/ 	.word	0x00000030


	//   ....[1]....
        /*0084*/ 	.word	0x00000700


	//----- nvinfo : EIATTR_CBANK_PARAM_SIZE
	.align		4
.L_21:
        /*0088*/ 	.byte	0x03, 0x19
        /*008a*/ 	.short	0x0028


	//----- nvinfo : EIATTR_PARAM_CBANK
	.align		4
        /*008c*/ 	.byte	0x04, 0x0a
        /*008e*/ 	.short	(.L_23 - .L_22)
	.align		4
.L_22:
        /*0090*/ 	.word	index@(.nv.constant0._Z7mysgemmiiiPKfS0_Pf)
        /*0094*/ 	.short	0x0380
        /*0096*/ 	.short	0x0028


	//----- nvinfo : EIATTR_SW_WAR
	.align		4
.L_23:
        /*0098*/ 	.byte	0x04, 0x36
        /*009a*/ 	.short	(.L_25 - .L_24)
.L_24:
        /*009c*/ 	.word	0x00000008
.L_25:


//--------------------- .nv.callgraph             --------------------------
	.section	.nv.callgraph,"",@"SHT_CUDA_CALLGRAPH"
	.align	4
	.sectionentsize	8
	.align		4
        /*0000*/ 	.word	0x00000000
	.align		4
        /*0004*/ 	.word	0xffffffff
	.align		4
        /*0008*/ 	.word	0x00000000
	.align		4
        /*000c*/ 	.word	0xfffffffe
	.align		4
        /*0010*/ 	.word	0x00000000
	.align		4
        /*0014*/ 	.word	0xfffffffd
	.align		4
        /*0018*/ 	.word	0x00000000
	.align		4
        /*001c*/ 	.word	0xfffffffc


//--------------------- .text._Z7mysgemmiiiPKfS0_Pf --------------------------
	.section	.text._Z7mysgemmiiiPKfS0_Pf,"ax",@progbits
	.align	128
        .global         _Z7mysgemmiiiPKfS0_Pf
        .type           _Z7mysgemmiiiPKfS0_Pf,@function
        .size           _Z7mysgemmiiiPKfS0_Pf,(.L_x_2 - _Z7mysgemmiiiPKfS0_Pf)
        .other          _Z7mysgemmiiiPKfS0_Pf,@"STO_CUDA_ENTRY STV_DEFAULT"
_Z7mysgemmiiiPKfS0_Pf:
.text._Z7mysgemmiiiPKfS0_Pf:
[----:B------:R-:W-:Y:S08]  /*0000*/  LDC R1, c[0x0][0x37c] ;  /* 0x0000df00ff017b82 */ /* 0x000ff00000000800 */
[----:B------:R-:W0:Y:S02]  /*0010*/  LDC R0, c[0x0][0x384] ;  /* 0x0000e100ff007b82 */ /* 0x000e240000000800 */
[----:B0-----:R-:W-:-:S13]  /*0020*/  ISETP.GE.AND P0, PT, R0, 0x10, PT ;  /* 0x000000100000780c */ /* 0x001fda0003f06270 */
[----:B------:R-:W-:Y:S05]  /*0030*/  @!P0 EXIT ;  /* 0x000000000000894d */ /* 0x000fea0003800000 */
[----:B------:R-:W0:Y:S01]  /*0040*/  S2R R17, SR_TID.Y ;  /* 0x0000000000117919 */ /* 0x000e220000002200 */
[----:B------:R-:W1:Y:S01]  /*0050*/  S2UR UR5, SR_CgaCtaId ;  /* 0x00000000000579c3 */ /* 0x000e620000008800 */
[----:B------:R-:W0:Y:S01]  /*0060*/  LDCU UR6, c[0x0][0x364] ;  /* 0x00006c80ff0677ac */ /* 0x000e220008000800 */
[----:B------:R-:W-:Y:S01]  /*0070*/  SHF.R.S32.HI R13, RZ, 0x1f, R0 ;  /* 0x0000001fff0d7819 */ /* 0x000fe20000011400 */
[----:B------:R-:W0:Y:S01]  /*0080*/  S2R R4, SR_CTAID.Y ;  /* 0x0000000000047919 */ /* 0x000e220000002600 */
[----:B------:R-:W-:Y:S01]  /*0090*/  HFMA2 R19, -RZ, RZ, 0, 0 ;  /* 0x00000000ff137431 */ /* 0x000fe200000001ff */
[----:B------:R-:W2:Y:S01]  /*00a0*/  LDCU UR7, c[0x0][0x360] ;  /* 0x00006c00ff0777ac */ /* 0x000ea20008000800 */
[----:B------:R-:W-:Y:S01]  /*00b0*/  LEA.HI R13, R13, R0, RZ, 0x4 ;  /* 0x000000000d0d7211 */ /* 0x000fe200078f20ff */
[----:B------:R-:W2:Y:S01]  /*00c0*/  S2R R12, SR_TID.X ;  /* 0x00000000000c7919 */ /* 0x000ea20000002100 */
[----:B------:R-:W3:Y:S01]  /*00d0*/  LDC.64 R6, c[0x0][0x3a0] ;  /* 0x0000e800ff067b82 */ /* 0x000ee20000000a00 */
[----:B------:R-:W4:Y:S01]  /*00e0*/  LDCU UR10, c[0x0][0x388] ;  /* 0x00007100ff0a77ac */ /* 0x000f220008000800 */
[----:B------:R-:W-:Y:S01]  /*00f0*/  SHF.R.S32.HI R13, RZ, 0x4, R13 ;  /* 0x00000004ff0d7819 */ /* 0x000fe2000001140d */
[----:B------:R-:W2:Y:S01]  /*0100*/  S2R R11, SR_CTAID.X ;  /* 0x00000000000b7919 */ /* 0x000ea20000002500 */
[----:B------:R-:W-:-:S02]  /*0110*/  UMOV UR4, 0x400 ;  /* 0x0000040000047882 */ /* 0x000fc40000000000 */
[----:B------:R-:W-:Y:S01]  /*0120*/  IADD3 R8, PT, PT, -R13, RZ, RZ ;  /* 0x000000ff0d087210 */ /* 0x000fe20007ffe1ff */
[----:B------:R-:W0:Y:S01]  /*0130*/  LDCU.64 UR8, c[0x0][0x358] ;  /* 0x00006b00ff0877ac */ /* 0x000e220008000a00 */
[----:B------:R-:W3:Y:S01]  /*0140*/  LDC.64 R2, c[0x0][0x390] ;  /* 0x0000e400ff027b82 */ /* 0x000ee20000000a00 */
[----:B0-----:R-:W-:Y:S01]  /*0150*/  IMAD R15, R4, UR6, R17 ;  /* 0x00000006040f7c24 */ /* 0x001fe2000f8e0211 */
[----:B-1----:R-:W-:-:S06]  /*0160*/  ULEA UR6, UR5, UR4, 0x18 ;  /* 0x0000000405067291 */ /* 0x002fcc000f8ec0ff */
[----:B------:R-:W0:Y:S01]  /*0170*/  LDC.64 R4, c[0x0][0x398] ;  /* 0x0000e600ff047b82 */ /* 0x000e220000000a00 */
[----:B------:R-:W-:-:S04]  /*0180*/  UIADD3 UR4, UPT, UPT, UR4, 0x400, URZ ;  /* 0x0000040004047890 */ /* 0x000fc8000fffe0ff */
[----:B------:R-:W-:Y:S01]  /*0190*/  ULEA UR4, UR5, UR4, 0x18 ;  /* 0x0000000405047291 */ /* 0x000fe2000f8ec0ff */
[----:B--2---:R-:W-:-:S04]  /*01a0*/  IMAD R11, R11, UR7, R12 ;  /* 0x000000070b0b7c24 */ /* 0x004fc8000f8e020c */
[C---:B------:R-:W-:Y:S01]  /*01b0*/  IMAD R9, R15.reuse, R0, R11 ;  /* 0x000000000f097224 */ /* 0x040fe200078e020b */
[C---:B------:R-:W-:Y:S01]  /*01c0*/  LEA R10, R12.reuse, UR4, 0x2 ;  /* 0x000000040c0a7c11 */ /* 0x040fe2000f8e10ff */
[----:B----4-:R-:W-:Y:S02]  /*01d0*/  IMAD R15, R15, UR10, R12 ;  /* 0x0000000a0f0f7c24 */ /* 0x010fe4000f8e020c */
[----:B---3--:R-:W-:Y:S01]  /*01e0*/  IMAD.WIDE R6, R9, 0x4, R6 ;  /* 0x0000000409067825 */ /* 0x008fe200078e0206 */
[C---:B------:R-:W-:Y:S02]  /*01f0*/  LEA R9, R17.reuse, UR6, 0x6 ;  /* 0x0000000611097c11 */ /* 0x040fe4000f8e30ff */
[C---:B------:R-:W-:Y:S01]  /*0200*/  LEA R13, R17.reuse, R10, 0x6 ;  /* 0x0000000a110d7211 */ /* 0x040fe200078e30ff */
[----:B------:R-:W-:Y:S01]  /*0210*/  IMAD R11, R17, R0, R11 ;  /* 0x00000000110b7224 */ /* 0x000fe200078e020b */
[----:B------:R-:W-:-:S07]  /*0220*/  LEA R12, R12, R9, 0x2 ;  /* 0x000000090c0c7211 */ /* 0x000fce00078e10ff */
.L_x_0:
[----:B------:R-:W-:-:S04]  /*0230*/  IMAD.WIDE R20, R15, 0x4, R2 ;  /* 0x000000040f147825 */ /* 0x000fc800078e0202 */
[----:B0-----:R-:W-:Y:S02]  /*0240*/  IMAD.WIDE R16, R11, 0x4, R4 ;  /* 0x000000040b107825 */ /* 0x001fe400078e0204 */
[----:B------:R-:W2:Y:S04]  /*0250*/  LDG.E R21, desc[UR8][R20.64] ;  /* 0x0000000814157981 */ /* 0x000ea8000c1e1900 */
[----:B------:R-:W3:Y:S01]  /*0260*/  LDG.E R16, desc[UR8][R16.64] ;  /* 0x0000000810107981 */ /* 0x000ee2000c1e1900 */
[----:B------:R-:W-:Y:S02]  /*0270*/  IADD3 R8, PT, PT, R8, 0x1, RZ ;  /* 0x0000000108087810 */ /* 0x000fe40007ffe0ff */
[----:B------:R-:W-:Y:S02]  /*0280*/  IADD3 R15, PT, PT, R15, 0x10, RZ ;  /* 0x000000100f0f7810 */ /* 0x000fe40007ffe0ff */
[----:B------:R-:W-:-:S02]  /*0290*/  ISETP.NE.AND P0, PT, R8, RZ, PT ;  /* 0x000000ff0800720c */ /* 0x000fc40003f05270 */
[----:B------:R-:W-:Y:S01]  /*02a0*/  LEA R11, R0, R11, 0x4 ;  /* 0x0000000b000b7211 */ /* 0x000fe200078e20ff */
[----:B--2---:R-:W-:Y:S04]  /*02b0*/  STS [R12], R21 ;  /* 0x000000150c007388 */ /* 0x004fe80000000800 */
[----:B---3--:R-:W-:Y:S01]  /*02c0*/  STS [R13], R16 ;  /* 0x000000100d007388 */ /* 0x008fe20000000800 */
[----:B------:R-:W-:Y:S06]  /*02d0*/  BAR.SYNC.DEFER_BLOCKING 0x0 ;  /* 0x0000000000007b1d */ /* 0x000fec0000010000 */
[----:B------:R-:W-:Y:S04]  /*02e0*/  LDS R14, [R9] ;  /* 0x00000000090e7984 */ /* 0x000fe80000000800 */
[----:B------:R-:W0:Y:S01]  /*02f0*/  LDS R22, [R10] ;  /* 0x000000000a167984 */ /* 0x000e220000000800 */
[----:B------:R-:W-:Y:S06]  /*0300*/  BAR.SYNC.DEFER_BLOCKING 0x0 ;  /* 0x0000000000007b1d */ /* 0x000fec0000010000 */
[----:B------:R-:W-:Y:S04]  /*0310*/  LDS R25, [R9+0x4] ;  /* 0x0000040009197984 */ /* 0x000fe80000000800 */
[----:B-1----:R-:W1:Y:S01]  /*0320*/  LDS R24, [R10+0x40] ;  /* 0x000040000a187984 */ /* 0x002e620000000800 */
[----:B------:R-:W-:Y:S01]  /*0330*/  BAR.SYNC.DEFER_BLOCKING 0x0 ;  /* 0x0000000000007b1d */ /* 0x000fe20000010000 */
[----:B0-----:R-:W-:-:S05]  /*0340*/  FFMA R14, R14, R22, R19 ;  /* 0x000000160e0e7223 */ /* 0x001fca0000000013 */
[----:B------:R-:W-:Y:S04]  /*0350*/  LDS R27, [R9+0x8] ;  /* 0x00000800091b7984 */ /* 0x000fe80000000800 */
[----:B------:R-:W0:Y:S01]  /*0360*/  LDS R17, [R10+0x80] ;  /* 0x000080000a117984 */ /* 0x000e220000000800 */
[----:B------:R-:W-:Y:S01]  /*0370*/  BAR.SYNC.DEFER_BLOCKING 0x0 ;  /* 0x0000000000007b1d */ /* 0x000fe20000010000 */
[----:B-1----:R-:W-:-:S05]  /*0380*/  FFMA R14, R25, R24, R14 ;  /* 0x00000018190e7223 */ /* 0x002fca000000000e */
[----:B------:R-:W-:Y:S04]  /*0390*/  LDS R18, [R9+0xc] ;  /* 0x00000c0009127984 */ /* 0x000fe80000000800 */
[----:B------:R-:W1:Y:S01]  /*03a0*/  LDS R21, [R10+0xc0] ;  /* 0x0000c0000a157984 */ /* 0x000e620000000800 */
        /* <DEDUP_REMOVED lines=48> */
[----:B0-----:R-:W-:-:S04]  /*06b0*/  FFMA R19, R22, R19, R17 ;  /* 0x0000001316137223 */ /* 0x001fc80000000011 */
[----:B-1----:R-:W-:Y:S01]  /*06c0*/  FFMA R19, R24, R25, R19 ;  /* 0x0000001918137223 */ /* 0x002fe20000000013 */
[----:B------:R-:W-:Y:S06]  /*06d0*/  BAR.SYNC.DEFER_BLOCKING 0x0 ;  /* 0x0000000000007b1d */ /* 0x000fec0000010000 */
[----:B------:R1:W-:Y:S01]  /*06e0*/  STG.E desc[UR8][R6.64], R19 ;  /* 0x0000001306007986 */ /* 0x0003e2000c101908 */
[----:B------:R-:W-:Y:S05]  /*06f0*/  @P0 BRA `(.L_x_0) ;  /* 0xfffffff800cc0947 */ /* 0x000fea000383ffff */
[----:B------:R-:W-:Y:S05]  /*0700*/  EXIT ;  /* 0x000000000000794d */ /* 0x000fea0003800000 */
.L_x_1:
[----:B------:R-:W-:-:S00]  /*0710*/  BRA `(.L_x_1) ;  /* 0xfffffffc00fc7947 */ /* 0x000fc0000383ffff */
[----:B------:R-:W-:-:S00]  /*0720*/  NOP ;  /* 0x0000000000007918 */ /* 0x000fc00000000000 */
        /* <DEDUP_REMOVED lines=13> */
.L_x_2:


//--------------------- .nv.shared._Z7mysgemmiiiPKfS0_Pf --------------------------
	.section	.nv.shared._Z7mysgemmiiiPKfS0_Pf,"aw",@nobits
	.sectionflags	@""
	.align	4
.nv.shared._Z7mysgemmiiiPKfS0_Pf:
	.zero		3072


//--------------------- .nv.shared.reserved.0     --------------------------
	.section	.nv.shared.reserved.0,"aw",@nobits
	.weak		__nv_reservedSMEM_offset_0_alias
	.size		__nv_reservedSMEM_offset_0_alias, 0, 64
	.other		__nv_reservedSMEM_offset_0_alias,@"STO_CUDA_RESERVED_SHARED STV_DEFAULT"
__nv_reservedSMEM_offset_0_alias:
	.zero		0
	.zero		64


//--------------------- .nv.constant0._Z7mysgemmiiiPKfS0_Pf --------------------------
	.section	.nv.constant0._Z7mysgemmiiiPKfS0_Pf,"a",@progbits
	.sectionflags	@""
	.align	4
.nv.constant0._Z7mysgemmiiiPKfS0_Pf:
	.zero		936


//--------------------- SYMBOLS --------------------------

	.type		.nv.reservedSmem.offset0,@object
	.size		.nv.reservedSmem.offset0,0x4
	.type		.nv.reservedSmem.cap,@object
	.size		.nv.reservedSmem.cap,0x4
